//
// Generated by NVIDIA NVVM Compiler
//
// Compiler Build ID: CL-36424714
// Cuda compilation tools, release 13.0, V13.0.88
// Based on NVVM 20.0.0
//

.version 9.0
.target sm_100
.address_size 64

	// .globl	_Z13reduce_kernelPiS_ii
// _ZZ13reduce_kernelPiS_iiE5s_sum has been demoted

.visible .entry _Z13reduce_kernelPiS_ii(
	.param .u64 .ptr .align 1 _Z13reduce_kernelPiS_ii_param_0,
	.param .u64 .ptr .align 1 _Z13reduce_kernelPiS_ii_param_1,
	.param .u32 _Z13reduce_kernelPiS_ii_param_2,
	.param .u32 _Z13reduce_kernelPiS_ii_param_3
)
{
	.reg .pred 	%p<17>;
	.reg .b32 	%r<55>;
	.reg .b64 	%rd<7>;
	// demoted variable
	.shared .align 4 .b8 _ZZ13reduce_kernelPiS_iiE5s_sum[512];
	ld.param.u64 	%rd1, [_Z13reduce_kernelPiS_ii_param_0];
	ld.param.u64 	%rd2, [_Z13reduce_kernelPiS_ii_param_1];
	ld.param.u32 	%r18, [_Z13reduce_kernelPiS_ii_param_2];
	mov.u32 	%r19, %ctaid.x;
	mov.u32 	%r20, %ntid.x;
	mov.u32 	%r1, %tid.x;
	mad.lo.s32 	%r2, %r19, %r20, %r1;
	shl.b32 	%r21, %r1, 2;
	mov.u32 	%r22, _ZZ13reduce_kernelPiS_iiE5s_sum;
	add.s32 	%r3, %r22, %r21;
	mov.b32 	%r23, 0;
	st.shared.u32 	[%r3], %r23;
	setp.ge.s32 	%p1, %r2, %r18;
	@%p1 bra 	$L__BB0_2;
	cvta.to.global.u64 	%rd3, %rd1;
	mul.wide.s32 	%rd4, %r2, 4;
	add.s64 	%rd5, %rd3, %rd4;
	ld.global.u32 	%r24, [%rd5];
	st.shared.u32 	[%r3], %r24;
$L__BB0_2:
	bar.sync 	0;
	setp.gt.u32 	%p2, %r1, 63;
	mov.b32 	%r48, 0;
	@%p2 bra 	$L__BB0_4;
	ld.shared.u32 	%r26, [%r3];
	ld.shared.u32 	%r27, [%r3+256];
	add.s32 	%r48, %r27, %r26;
$L__BB0_4:
	setp.gt.u32 	%p3, %r1, 63;
	bar.sync 	0;
	@%p3 bra 	$L__BB0_6;
	st.shared.u32 	[%r3], %r48;
$L__BB0_6:
	bar.sync 	0;
	setp.gt.u32 	%p4, %r1, 31;
	mov.b32 	%r49, 0;
	@%p4 bra 	$L__BB0_8;
	ld.shared.u32 	%r29, [%r3];
	ld.shared.u32 	%r30, [%r3+128];
	add.s32 	%r49, %r30, %r29;
$L__BB0_8:
	setp.gt.u32 	%p5, %r1, 31;
	bar.sync 	0;
	@%p5 bra 	$L__BB0_10;
	st.shared.u32 	[%r3], %r49;
$L__BB0_10:
	bar.sync 	0;
	setp.gt.u32 	%p6, %r1, 15;
	mov.b32 	%r50, 0;
	@%p6 bra 	$L__BB0_12;
	ld.shared.u32 	%r32, [%r3];
	ld.shared.u32 	%r33, [%r3+64];
	add.s32 	%r50, %r33, %r32;
$L__BB0_12:
	setp.gt.u32 	%p7, %r1, 15;
	bar.sync 	0;
	@%p7 bra 	$L__BB0_14;
	st.shared.u32 	[%r3], %r50;
$L__BB0_14:
	bar.sync 	0;
	setp.gt.u32 	%p8, %r1, 7;
	mov.b32 	%r51, 0;
	@%p8 bra 	$L__BB0_16;
	ld.shared.u32 	%r35, [%r3];
	ld.shared.u32 	%r36, [%r3+32];
	add.s32 	%r51, %r36, %r35;
$L__BB0_16:
	setp.gt.u32 	%p9, %r1, 7;
	bar.sync 	0;
	@%p9 bra 	$L__BB0_18;
	st.shared.u32 	[%r3], %r51;
$L__BB0_18:
	bar.sync 	0;
	setp.gt.u32 	%p10, %r1, 3;
	mov.b32 	%r52, 0;
	@%p10 bra 	$L__BB0_20;
	ld.shared.u32 	%r38, [%r3];
	ld.shared.u32 	%r39, [%r3+16];
	add.s32 	%r52, %r39, %r38;
$L__BB0_20:
	setp.gt.u32 	%p11, %r1, 3;
	bar.sync 	0;
	@%p11 bra 	$L__BB0_22;
	st.shared.u32 	[%r3], %r52;
$L__BB0_22:
	bar.sync 	0;
	setp.gt.u32 	%p12, %r1, 1;
	mov.b32 	%r53, 0;
	@%p12 bra 	$L__BB0_24;
	ld.shared.u32 	%r41, [%r3];
	ld.shared.u32 	%r42, [%r3+8];
	add.s32 	%r53, %r42, %r41;
$L__BB0_24:
	setp.gt.u32 	%p13, %r1, 1;
	bar.sync 	0;
	@%p13 bra 	$L__BB0_26;
	st.shared.u32 	[%r3], %r53;
$L__BB0_26:
	bar.sync 	0;
	setp.ne.s32 	%p14, %r1, 0;
	mov.b32 	%r54, 0;
	@%p14 bra 	$L__BB0_28;
	ld.shared.u32 	%r44, [%r3];
	ld.shared.u32 	%r45, [_ZZ13reduce_kernelPiS_iiE5s_sum+4];
	add.s32 	%r54, %r45, %r44;
$L__BB0_28:
	setp.ne.s32 	%p15, %r1, 0;
	bar.sync 	0;
	@%p15 bra 	$L__BB0_30;
	st.shared.u32 	[%r3], %r54;
$L__BB0_30:
	setp.ne.s32 	%p16, %r1, 0;
	bar.sync 	0;
	@%p16 bra 	$L__BB0_32;
	ld.shared.u32 	%r46, [_ZZ13reduce_kernelPiS_iiE5s_sum];
	cvta.to.global.u64 	%rd6, %rd2;
	atom.global.add.u32 	%r47, [%rd6], %r46;
$L__BB0_32:
	ret;

}


// ===== COMPILED SASS (sm_100) =====

	.target	sm_100

	.elftype	@"ET_EXEC"


//--------------------- .note.nv.tkinfo           --------------------------
	.section	.note.nv.tkinfo,"",@"SHT_NOTE"
	.sectionflags	@"SHF_NOTE_NV_TKINFO"
	.tkinfo
        /*0018*/ 	.word	0x00000002
        /*0030*/ 	.string	""
        /*0030*/ 	.string	"ptxas"
        /*0030*/ 	.string	"Cuda compilation tools, release 13.0, V13.0.88"
        /*0030*/ 	.string	"Build cuda_13.0.r13.0/compiler.36424714_0"
        /*0030*/ 	.string	"-arch sm_100 -m 64 "



//--------------------- .note.nv.cuinfo           --------------------------
	.section	.note.nv.cuinfo,"",@"SHT_NOTE"
	.sectionflags	@"SHF_NOTE_NV_CUINFO"
        /*0018*/ 	.short	0x0002
        /*001a*/ 	.short	0x0064
        /*001c*/ 	.short	0x0082
	.zero		2


//--------------------- .nv.info                  --------------------------
	.section	.nv.info,"",@"SHT_CUDA_INFO"
	.align	4


	//----- nvinfo : EIATTR_REGCOUNT
	.align		4
        /*0000*/ 	.byte	0x04, 0x2f
        /*0002*/ 	.short	(.L_1 - .L_0)
	.align		4
.L_0:
        /*0004*/ 	.word	index@(_Z13reduce_kernelPiS_ii)
        /*0008*/ 	.word	0x0000000a


	//----- nvinfo : EIATTR_FRAME_SIZE
	.align		4
.L_1:
        /*000c*/ 	.byte	0x04, 0x11
        /*000e*/ 	.short	(.L_3 - .L_2)
	.align		4
.L_2:
        /*0010*/ 	.word	index@(_Z13reduce_kernelPiS_ii)
        /*0014*/ 	.word	0x00000000


	//----- nvinfo : EIATTR_MIN_STACK_SIZE
	.align		4
.L_3:
        /*0018*/ 	.byte	0x04, 0x12
        /*001a*/ 	.short	(.L_5 - .L_4)
	.align		4
.L_4:
        /*001c*/ 	.word	index@(_Z13reduce_kernelPiS_ii)
        /*0020*/ 	.word	0x00000000
.L_5:


//--------------------- .nv.compat                --------------------------
	.section	.nv.compat,"",@"SHT_CUDA_COMPAT_INFO"
	.align	4
        /*0000*/ 	.byte	0x02, 0x09, 0x00, 0x00, 0x02, 0x02, 0x01, 0x00, 0x02, 0x05, 0x05, 0x00, 0x03, 0x07, 0x01, 0x01
        /*0010*/ 	.byte	0x02, 0x03, 0x00, 0x00, 0x02, 0x06, 0x01, 0x00, 0x04, 0x0b, 0x08, 0x00, 0x09, 0x00, 0x00, 0x00
        /*0020*/ 	.byte	0x00, 0x00, 0x00, 0x00


//--------------------- .nv.info._Z13reduce_kernelPiS_ii --------------------------
	.section	.nv.info._Z13reduce_kernelPiS_ii,"",@"SHT_CUDA_INFO"
	.sectionflags	@""
	.align	4


	//----- nvinfo : EIATTR_CUDA_API_VERSION
	.align		4
        /*0000*/ 	.byte	0x04, 0x37
        /*0002*/ 	.short	(.L_7 - .L_6)
.L_6:
        /*0004*/ 	.word	0x00000082


	//----- nvinfo : EIATTR_KPARAM_INFO
	.align		4
.L_7:
        /*0008*/ 	.byte	0x04, 0x17
        /*000a*/ 	.short	(.L_9 - .L_8)
.L_8:
        /*000c*/ 	.word	0x00000000
        /*0010*/ 	.short	0x0003
        /*0012*/ 	.short	0x0014
        /*0014*/ 	.byte	0x00, 0xf0, 0x11, 0x00


	//----- nvinfo : EIATTR_KPARAM_INFO
	.align		4
.L_9:
        /*0018*/ 	.byte	0x04, 0x17
        /*001a*/ 	.short	(.L_11 - .L_10)
.L_10:
        /*001c*/ 	.word	0x00000000
        /*0020*/ 	.short	0x0002
        /*0022*/ 	.short	0x0010
        /*0024*/ 	.byte	0x00, 0xf0, 0x11, 0x00


	//----- nvinfo : EIATTR_KPARAM_INFO
	.align		4
.L_11:
        /*0028*/ 	.byte	0x04, 0x17
        /*002a*/ 	.short	(.L_13 - .L_12)
.L_12:
        /*002c*/ 	.word	0x00000000
        /*0030*/ 	.short	0x0001
        /*0032*/ 	.short	0x0008
        /*0034*/ 	.byte	0x00, 0xf5, 0x21, 0x00


	//----- nvinfo : EIATTR_KPARAM_INFO
	.align		4
.L_13:
        /*0038*/ 	.byte	0x04, 0x17
        /*003a*/ 	.short	(.L_15 - .L_14)
.L_14:
        /*003c*/ 	.word	0x00000000
        /*0040*/ 	.short	0x0000
        /*0042*/ 	.short	0x0000
        /*0044*/ 	.byte	0x00, 0xf5, 0x21, 0x00


	//----- nvinfo : EIATTR_SPARSE_MMA_MASK
	.align		4
.L_15:
        /*0048*/ 	.byte	0x03, 0x50
        /*004a*/ 	.short	0x0000


	//----- nvinfo : EIATTR_MAXREG_COUNT
	.align		4
        /*004c*/ 	.byte	0x03, 0x1b
        /*004e*/ 	.short	0x00ff


	//----- nvinfo : EIATTR_NUM_BARRIERS
	.align		4
        /*0050*/ 	.byte	0x02, 0x4c
        /*0052*/ 	.byte	0x01
	.zero		1


	//----- nvinfo : EIATTR_MERCURY_ISA_VERSION
	.align		4
        /*0054*/ 	.byte	0x03, 0x5f
        /*0056*/ 	.short	0x0101


	//----- nvinfo : EIATTR_VRC_CTA_INIT_COUNT
	.align		4
        /*0058*/ 	.byte	0x02, 0x4a
	.zero		1
	.zero		1


	//----- nvinfo : EIATTR_EXIT_INSTR_OFFSETS
	.align		4
        /*005c*/ 	.byte	0x04, 0x1c
        /*005e*/ 	.short	(.L_17 - .L_16)


	//   ....[0]....
.L_16:
        /*0060*/ 	.word	0x000004a0


	//   ....[1]....
        /*0064*/ 	.word	0x000004e0


	//----- nvinfo : EIATTR_CBANK_PARAM_SIZE
	.align		4
.L_17:
        /*0068*/ 	.byte	0x03, 0x19
        /*006a*/ 	.short	0x0018


	//----- nvinfo : EIATTR_PARAM_CBANK
	.align		4
        /*006c*/ 	.byte	0x04, 0x0a
        /*006e*/ 	.short	(.L_19 - .L_18)
	.align		4
.L_18:
        /*0070*/ 	.word	index@(.nv.constant0._Z13reduce_kernelPiS_ii)
        /*0074*/ 	.short	0x0380
        /*0076*/ 	.short	0x0018


	//----- nvinfo : EIATTR_SW_WAR
	.align		4
.L_19:
        /*0078*/ 	.byte	0x04, 0x36
        /*007a*/ 	.short	(.L_21 - .L_20)
.L_20:
        /*007c*/ 	.word	0x00000008
.L_21:


//--------------------- .nv.callgraph             --------------------------
	.section	.nv.callgraph,"",@"SHT_CUDA_CALLGRAPH"
	.align	4
	.sectionentsize	8
	.align		4
        /*0000*/ 	.word	0x00000000
	.align		4
        /*0004*/ 	.word	0xffffffff
	.align		4
        /*0008*/ 	.word	0x00000000
	.align		4
        /*000c*/ 	.word	0xfffffffe
	.align		4
        /*0010*/ 	.word	0x00000000
	.align		4
        /*0014*/ 	.word	0xfffffffd
	.align		4
        /*0018*/ 	.word	0x00000000
	.align		4
        /*001c*/ 	.word	0xfffffffc


//--------------------- .text._Z13reduce_kernelPiS_ii --------------------------
	.section	.text._Z13reduce_kernelPiS_ii,"ax",@progbits
	.align	128
        .global         _Z13reduce_kernelPiS_ii
        .type           _Z13reduce_kernelPiS_ii,@function
        .size           _Z13reduce_kernelPiS_ii,(.L_x_1 - _Z13reduce_kernelPiS_ii)
        .other          _Z13reduce_kernelPiS_ii,@"STO_CUDA_ENTRY STV_DEFAULT"
_Z13reduce_kernelPiS_ii:
.text._Z13reduce_kernelPiS_ii:
[----:B------:R-:W-:Y:S01]  /*0000*/  LDC R1, c[0x0][0x37c] ;  /* 0x0000df00ff017b82 */ /* 0x000fe20000000800 */
[----:B------:R-:W0:Y:S07]  /*0010*/  S2R R6, SR_TID.X ;  /* 0x0000000000067919 */ /* 0x000e2e0000002100 */
[----:B------:R-:W0:Y:S01]  /*0020*/  S2UR UR4, SR_CTAID.X ;  /* 0x00000000000479c3 */ /* 0x000e220000002500 */
[----:B------:R-:W1:Y:S01]  /*0030*/  LDCU UR5, c[0x0][0x390] ;  /* 0x00007200ff0577ac */ /* 0x000e620008000800 */
[----:B------:R-:W-:Y:S01]  /*0040*/  IMAD.MOV.U32 R7, RZ, RZ, RZ ;  /* 0x000000ffff077224 */ /* 0x000fe200078e00ff */
[----:B------:R-:W2:Y:S05]  /*0050*/  LDCU.64 UR6, c[0x0][0x358] ;  /* 0x00006b00ff0677ac */ /* 0x000eaa0008000a00 */
[----:B------:R-:W0:Y:S02]  /*0060*/  LDC R5, c[0x0][0x360] ;  /* 0x0000d800ff057b82 */ /* 0x000e240000000800 */
[----:B0-----:R-:W-:-:S05]  /*0070*/  IMAD R5, R5, UR4, R6 ;  /* 0x0000000405057c24 */ /* 0x001fca000f8e0206 */
[----:B-1----:R-:W-:-:S13]  /*0080*/  ISETP.GE.AND P0, PT, R5, UR5, PT ;  /* 0x0000000505007c0c */ /* 0x002fda000bf06270 */
[----:B------:R-:W0:Y:S02]  /*0090*/  @!P0 LDC.64 R2, c[0x0][0x380] ;  /* 0x0000e000ff028b82 */ /* 0x000e240000000a00 */
[----:B0-----:R-:W-:-:S05]  /*00a0*/  @!P0 IMAD.WIDE R2, R5, 0x4, R2 ;  /* 0x0000000405028825 */ /* 0x001fca00078e0202 */
[----:B--2---:R0:W2:Y:S01]  /*00b0*/  @!P0 LDG.E R7, desc[UR6][R2.64] ;  /* 0x0000000602078981 */ /* 0x0040a2000c1e1900 */
[----:B------:R-:W1:Y:S01]  /*00c0*/  S2UR UR5, SR_CgaCtaId ;  /* 0x00000000000579c3 */ /* 0x000e620000008800 */
[----:B------:R-:W-:Y:S01]  /*00d0*/  UMOV UR4, 0x400 ;  /* 0x0000040000047882 */ /* 0x000fe20000000000 */
[C---:B------:R-:W-:Y:S02]  /*00e0*/  ISETP.GT.U32.AND P1, PT, R6.reuse, 0x3f, PT ;  /* 0x0000003f0600780c */ /* 0x040fe40003f24070 */
[----:B------:R-:W-:Y:S01]  /*00f0*/  ISETP.GT.U32.AND P0, PT, R6, 0x1f, PT ;  /* 0x0000001f0600780c */ /* 0x000fe20003f04070 */
[----:B0-----:R-:W-:Y:S01]  /*0100*/  IMAD.MOV.U32 R3, RZ, RZ, RZ ;  /* 0x000000ffff037224 */ /* 0x001fe200078e00ff */
[----:B-1----:R-:W-:-:S06]  /*0110*/  ULEA UR4, UR5, UR4, 0x18 ;  /* 0x0000000405047291 */ /* 0x002fcc000f8ec0ff */
[----:B------:R-:W-:-:S05]  /*0120*/  LEA R0, R6, UR4, 0x2 ;  /* 0x0000000406007c11 */ /* 0x000fca000f8e10ff */
[----:B--2---:R-:W-:Y:S01]  /*0130*/  STS [R0], R7 ;  /* 0x0000000700007388 */ /* 0x004fe20000000800 */
[----:B------:R-:W-:Y:S06]  /*0140*/  BAR.SYNC.DEFER_BLOCKING 0x0 ;  /* 0x0000000000007b1d */ /* 0x000fec0000010000 */
[----:B------:R-:W-:Y:S04]  /*0150*/  @!P1 LDS R4, [R0] ;  /* 0x0000000000049984 */ /* 0x000fe80000000800 */
[----:B------:R-:W0:Y:S02]  /*0160*/  @!P1 LDS R5, [R0+0x100] ;  /* 0x0001000000059984 */ /* 0x000e240000000800 */
[----:B0-----:R-:W-:Y:S01]  /*0170*/  @!P1 IMAD.IADD R3, R4, 0x1, R5 ;  /* 0x0000000104039824 */ /* 0x001fe200078e0205 */
[----:B------:R-:W-:Y:S01]  /*0180*/  BAR.SYNC.DEFER_BLOCKING 0x0 ;  /* 0x0000000000007b1d */ /* 0x000fe20000010000 */
[----:B------:R-:W-:-:S05]  /*0190*/  HFMA2 R5, -RZ, RZ, 0, 0 ;  /* 0x00000000ff057431 */ /* 0x000fca00000001ff */
[----:B------:R0:W-:Y:S02]  /*01a0*/  @!P1 STS [R0], R3 ;  /* 0x0000000300009388 */ /* 0x0001e40000000800 */
[----:B------:R-:W-:Y:S01]  /*01b0*/  BAR.SYNC.DEFER_BLOCKING 0x0 ;  /* 0x0000000000007b1d */ /* 0x000fe20000010000 */
[----:B------:R-:W-:Y:S01]  /*01c0*/  ISETP.GT.U32.AND P1, PT, R6, 0xf, PT ;  /* 0x0000000f0600780c */ /* 0x000fe20003f24070 */
[----:B0-----:R-:W-:-:S04]  /*01d0*/  IMAD.MOV.U32 R3, RZ, RZ, RZ ;  /* 0x000000ffff037224 */ /* 0x001fc800078e00ff */
[----:B------:R-:W-:Y:S04]  /*01e0*/  @!P0 LDS R2, [R0] ;  /* 0x0000000000028984 */ /* 0x000fe80000000800 */
[----:B------:R-:W0:Y:S02]  /*01f0*/  @!P0 LDS R7, [R0+0x80] ;  /* 0x0000800000078984 */ /* 0x000e240000000800 */
[----:B0-----:R-:W-:Y:S01]  /*0200*/  @!P0 IMAD.IADD R5, R2, 0x1, R7 ;  /* 0x0000000102058824 */ /* 0x001fe200078e0207 */
[----:B------:R-:W-:Y:S06]  /*0210*/  BAR.SYNC.DEFER_BLOCKING 0x0 ;  /* 0x0000000000007b1d */ /* 0x000fec0000010000 */
[----:B------:R0:W-:Y:S02]  /*0220*/  @!P0 STS [R0], R5 ;  /* 0x0000000500008388 */ /* 0x0001e40000000800 */
[----:B------:R-:W-:Y:S01]  /*0230*/  BAR.SYNC.DEFER_BLOCKING 0x0 ;  /* 0x0000000000007b1d */ /* 0x000fe20000010000 */
[----:B------:R-:W-:Y:S01]  /*0240*/  ISETP.GT.U32.AND P0, PT, R6, 0x7, PT ;  /* 0x000000070600780c */ /* 0x000fe20003f04070 */
[----:B0-----:R-:W-:-:S04]  /*0250*/  IMAD.MOV.U32 R5, RZ, RZ, RZ ;  /* 0x000000ffff057224 */ /* 0x001fc800078e00ff */
[----:B------:R-:W-:Y:S04]  /*0260*/  @!P1 LDS R2, [R0] ;  /* 0x0000000000029984 */ /* 0x000fe80000000800 */
[----:B------:R-:W0:Y:S02]  /*0270*/  @!P1 LDS R7, [R0+0x40] ;  /* 0x0000400000079984 */ /* 0x000e240000000800 */
[----:B0-----:R-:W-:Y:S01]  /*0280*/  @!P1 IADD3 R3, PT, PT, R2, R7, RZ ;  /* 0x0000000702039210 */ /* 0x001fe20007ffe0ff */
[----:B------:R-:W-:Y:S06]  /*0290*/  BAR.SYNC.DEFER_BLOCKING 0x0 ;  /* 0x0000000000007b1d */ /* 0x000fec0000010000 */
[----:B------:R0:W-:Y:S02]  /*02a0*/  @!P1 STS [R0], R3 ;  /* 0x0000000300009388 */ /* 0x0001e40000000800 */
[----:B------:R-:W-:Y:S01]  /*02b0*/  BAR.SYNC.DEFER_BLOCKING 0x0 ;  /* 0x0000000000007b1d */ /* 0x000fe20000010000 */
[----:B------:R-:W-:-:S02]  /*02c0*/  ISETP.GT.U32.AND P1, PT, R6, 0x3, PT ;  /* 0x000000030600780c */ /* 0x000fc40003f24070 */
[----:B0-----:R-:W-:-:S03]  /*02d0*/  MOV R3, RZ ;  /* 0x000000ff00037202 */ /* 0x001fc60000000f00 */
        /* <DEDUP_REMOVED lines=14> */
[----:B------:R-:W-:Y:S01]  /*03c0*/  ISETP.NE.AND P1, PT, R6, RZ, PT ;  /* 0x000000ff0600720c */ /* 0x000fe20003f25270 */
[----:B0-----:R-:W-:-:S04]  /*03d0*/  IMAD.MOV.U32 R3, RZ, RZ, RZ ;  /* 0x000000ffff037224 */ /* 0x001fc800078e00ff */
[----:B------:R-:W-:Y:S04]  /*03e0*/  @!P0 LDS R2, [R0] ;  /* 0x0000000000028984 */ /* 0x000fe80000000800 */
[----:B------:R-:W0:Y:S02]  /*03f0*/  @!P0 LDS R7, [R0+0x8] ;  /* 0x0000080000078984 */ /* 0x000e240000000800 */
[----:B0-----:R-:W-:Y:S01]  /*0400*/  @!P0 IADD3 R5, PT, PT, R2, R7, RZ ;  /* 0x0000000702058210 */ /* 0x001fe20007ffe0ff */
[----:B------:R-:W-:Y:S06]  /*0410*/  BAR.SYNC.DEFER_BLOCKING 0x0 ;  /* 0x0000000000007b1d */ /* 0x000fec0000010000 */
[----:B------:R-:W-:Y:S02]  /*0420*/  @!P0 STS [R0], R5 ;  /* 0x0000000500008388 */ /* 0x000fe40000000800 */
[----:B------:R-:W-:Y:S06]  /*0430*/  BAR.SYNC.DEFER_BLOCKING 0x0 ;  /* 0x0000000000007b1d */ /* 0x000fec0000010000 */
[----:B------:R-:W-:Y:S04]  /*0440*/  @!P1 LDS R2, [R0] ;  /* 0x0000000000029984 */ /* 0x000fe80000000800 */
[----:B------:R-:W0:Y:S02]  /*0450*/  @!P1 LDS R7, [UR4+0x4] ;  /* 0x00000404ff079984 */ /* 0x000e240008000800 */
[----:B0-----:R-:W-:Y:S01]  /*0460*/  @!P1 IADD3 R3, PT, PT, R2, R7, RZ ;  /* 0x0000000702039210 */ /* 0x001fe20007ffe0ff */
[----:B------:R-:W-:Y:S06]  /*0470*/  BAR.SYNC.DEFER_BLOCKING 0x0 ;  /* 0x0000000000007b1d */ /* 0x000fec0000010000 */
[----:B------:R0:W-:Y:S02]  /*0480*/  @!P1 STS [R0], R3 ;  /* 0x0000000300009388 */ /* 0x0001e40000000800 */
[----:B------:R-:W-:Y:S06]  /*0490*/  BAR.SYNC.DEFER_BLOCKING 0x0 ;  /* 0x0000000000007b1d */ /* 0x000fec0000010000 */
[----:B------:R-:W-:Y:S05]  /*04a0*/  @P1 EXIT ;  /* 0x000000000000194d */ /* 0x000fea0003800000 */
[----:B------:R-:W1:Y:S01]  /*04b0*/  LDS R5, [UR4] ;  /* 0x00000004ff057984 */ /* 0x000e620008000800 */
[----:B0-----:R-:W1:Y:S03]  /*04c0*/  LDC.64 R2, c[0x0][0x388] ;  /* 0x0000e200ff027b82 */ /* 0x001e660000000a00 */
[----:B-1----:R-:W-:Y:S01]  /*04d0*/  REDG.E.ADD.STRONG.GPU desc[UR6][R2.64], R5 ;  /* 0x000000050200798e */ /* 0x002fe2000c12e106 */
[----:B------:R-:W-:Y:S05]  /*04e0*/  EXIT ;  /* 0x000000000000794d */ /* 0x000fea0003800000 */
.L_x_0:
[----:B------:R-:W-:-:S00]  /*04f0*/  BRA `(.L_x_0) ;  /* 0xfffffffc00fc7947 */ /* 0x000fc0000383ffff */
[----:B------:R-:W-:-:S00]  /*0500*/  NOP ;  /* 0x0000000000007918 */ /* 0x000fc00000000000 */
[----:B------:R-:W-:-:S00]  /*0510*/  NOP ;  /* 0x0000000000007918 */ /* 0x000fc00000000000 */
[----:B------:R-:W-:-:S00]  /*0520*/  NOP ;  /* 0x0000000000007918 */ /* 0x000fc00000000000 */
[----:B------:R-:W-:-:S00]  /*0530*/  NOP ;  /* 0x0000000000007918 */ /* 0x000fc00000000000 */
[----:B------:R-:W-:-:S00]  /*0540*/  NOP ;  /* 0x0000000000007918 */ /* 0x000fc00000000000 */
[----:B------:R-:W-:-:S00]  /*0550*/  NOP ;  /* 0x0000000000007918 */ /* 0x000fc00000000000 */
[----:B------:R-:W-:-:S00]  /*0560*/  NOP ;  /* 0x0000000000007918 */ /* 0x000fc00000000000 */
[----:B------:R-:W-:-:S00]  /*0570*/  NOP ;  /* 0x0000000000007918 */ /* 0x000fc00000000000 */
.L_x_1:


//--------------------- .nv.shared._Z13reduce_kernelPiS_ii --------------------------
	.section	.nv.shared._Z13reduce_kernelPiS_ii,"aw",@nobits
	.sectionflags	@""
	.align	4
.nv.shared._Z13reduce_kernelPiS_ii:
	.zero		1536


//--------------------- .nv.shared.reserved.0     --------------------------
	.section	.nv.shared.reserved.0,"aw",@nobits
	.weak		__nv_reservedSMEM_offset_0_alias
	.size		__nv_reservedSMEM_offset_0_alias, 0, 64
	.other		__nv_reservedSMEM_offset_0_alias,@"STO_CUDA_RESERVED_SHARED STV_DEFAULT"
__nv_reservedSMEM_offset_0_alias:
	.zero		0
	.zero		64


//--------------------- .nv.constant0._Z13reduce_kernelPiS_ii --------------------------
	.section	.nv.constant0._Z13reduce_kernelPiS_ii,"a",@progbits
	.sectionflags	@""
	.align	4
.nv.constant0._Z13reduce_kernelPiS_ii:
	.zero		920


//--------------------- SYMBOLS --------------------------

	.type		.nv.reservedSmem.offset0,@object
	.size		.nv.reservedSmem.offset0,0x4
	.type		.nv.reservedSmem.cap,@object
	.size		.nv.reservedSmem.cap,0x4
